	.headerflags	@"EF_CUDA_TEXMODE_UNIFIED EF_CUDA_64BIT_ADDRESS EF_CUDA_ACCELERATORS EF_CUDA_SM90 EF_CUDA_VIRTUAL_SM(EF_CUDA_SM90)"
	.elftype	@"ET_EXEC"


//--------------------- .nv.info                  --------------------------
	.section	.nv.info,"",@"SHT_CUDA_INFO"
	.align	4


	//----- nvinfo : EIATTR_REGCOUNT
	.align		4
        /*0000*/ 	.byte	0x04, 0x2f
        /*0002*/ 	.short	(.L_1 - .L_0)
	.align		4
.L_0:
        /*0004*/ 	.word	index@(triton_per_fused_dot_5)
        /*0008*/ 	.word	0x0000000e


	//----- nvinfo : EIATTR_MIN_STACK_SIZE
	.align		4
.L_1:
        /*000c*/ 	.byte	0x04, 0x12
        /*000e*/ 	.short	(.L_3 - .L_2)
	.align		4
.L_2:
        /*0010*/ 	.word	index@(triton_per_fused_dot_5)
        /*0014*/ 	.word	0x00000000


	//----- nvinfo : EIATTR_FRAME_SIZE
	.align		4
.L_3:
        /*0018*/ 	.byte	0x04, 0x11
        /*001a*/ 	.short	(.L_5 - .L_4)
	.align		4
.L_4:
        /*001c*/ 	.word	index@(triton_per_fused_dot_5)
        /*0020*/ 	.word	0x00000000


	//----- nvinfo : EIATTR_MIN_STACK_SIZE
	.align		4
.L_5:
        /*0024*/ 	.byte	0x04, 0x12
        /*0026*/ 	.short	(.L_7 - .L_6)
	.align		4
.L_6:
        /*0028*/ 	.word	index@(triton_per_fused_dot_5)
        /*002c*/ 	.word	0x00000000
.L_7:


//--------------------- .nv.info.triton_per_fused_dot_5 --------------------------
	.section	.nv.info.triton_per_fused_dot_5,"",@"SHT_CUDA_INFO"
	.sectionflags	@""
	.align	4


	//----- nvinfo : EIATTR_CUDA_API_VERSION
	.align		4
        /*0000*/ 	.byte	0x04, 0x37
        /*0002*/ 	.short	(.L_9 - .L_8)
.L_8:
        /*0004*/ 	.word	0x0000007c


	//----- nvinfo : EIATTR_KPARAM_INFO
	.align		4
.L_9:
        /*0008*/ 	.byte	0x04, 0x17
        /*000a*/ 	.short	(.L_11 - .L_10)
.L_10:
        /*000c*/ 	.word	0x00000000
        /*0010*/ 	.short	0x0003
        /*0012*/ 	.short	0x0018
        /*0014*/ 	.byte	0x00, 0xf0, 0x11, 0x00


	//----- nvinfo : EIATTR_KPARAM_INFO
	.align		4
.L_11:
        /*0018*/ 	.byte	0x04, 0x17
        /*001a*/ 	.short	(.L_13 - .L_12)
.L_12:
        /*001c*/ 	.word	0x00000000
        /*0020*/ 	.short	0x0002
        /*0022*/ 	.short	0x0010
        /*0024*/ 	.byte	0x00, 0xf4, 0x21, 0x00


	//----- nvinfo : EIATTR_KPARAM_INFO
	.align		4
.L_13:
        /*0028*/ 	.byte	0x04, 0x17
        /*002a*/ 	.short	(.L_15 - .L_14)
.L_14:
        /*002c*/ 	.word	0x00000000
        /*0030*/ 	.short	0x0001
        /*0032*/ 	.short	0x0008
        /*0034*/ 	.byte	0x00, 0xf4, 0x21, 0x00


	//----- nvinfo : EIATTR_KPARAM_INFO
	.align		4
.L_15:
        /*0038*/ 	.byte	0x04, 0x17
        /*003a*/ 	.short	(.L_17 - .L_16)
.L_16:
        /*003c*/ 	.word	0x00000000
        /*0040*/ 	.short	0x0000
        /*0042*/ 	.short	0x0000
        /*0044*/ 	.byte	0x00, 0xf4, 0x21, 0x00


	//----- nvinfo : EIATTR_SPARSE_MMA_MASK
	.align		4
.L_17:
        /*0048*/ 	.byte	0x03, 0x50
        /*004a*/ 	.short	0x0000


	//----- nvinfo : EIATTR_MAXREG_COUNT
	.align		4
        /*004c*/ 	.byte	0x03, 0x1b
        /*004e*/ 	.short	0x00ff


	//----- nvinfo : EIATTR_COOP_GROUP_MASK_REGIDS
	.align		4
        /*0050*/ 	.byte	0x04, 0x29
        /*0052*/ 	.short	(.L_19 - .L_18)


	//   ....[0]....
.L_18:
        /*0054*/ 	.word	0xffffffff


	//   ....[1]....
        /*0058*/ 	.word	0xffffffff


	//   ....[2]....
        /*005c*/ 	.word	0xffffffff


	//   ....[3]....
        /*0060*/ 	.word	0xffffffff


	//   ....[4]....
        /*0064*/ 	.word	0xffffffff


	//   ....[5]....
        /*0068*/ 	.word	0xffffffff


	//----- nvinfo : EIATTR_COOP_GROUP_INSTR_OFFSETS
	.align		4
.L_19:
        /*006c*/ 	.byte	0x04, 0x28
        /*006e*/ 	.short	(.L_21 - .L_20)


	//   ....[0]....
.L_20:
        /*0070*/ 	.word	0x00000150


	//   ....[1]....
        /*0074*/ 	.word	0x00000170


	//   ....[2]....
        /*0078*/ 	.word	0x000001a0


	//   ....[3]....
        /*007c*/ 	.word	0x000001c0


	//   ....[4]....
        /*0080*/ 	.word	0x000001e0


	//   ....[5]....
        /*0084*/ 	.word	0x00000260


	//----- nvinfo : EIATTR_EXIT_INSTR_OFFSETS
	.align		4
.L_21:
        /*0088*/ 	.byte	0x04, 0x1c
        /*008a*/ 	.short	(.L_23 - .L_22)


	//   ....[0]....
.L_22:
        /*008c*/ 	.word	0x000002a0


	//   ....[1]....
        /*0090*/ 	.word	0x000002e0


	//----- nvinfo : EIATTR_REQNTID
	.align		4
.L_23:
        /*0094*/ 	.byte	0x04, 0x10
        /*0096*/ 	.short	(.L_25 - .L_24)
.L_24:
        /*0098*/ 	.word	0x00000040
        /*009c*/ 	.word	0x00000001
        /*00a0*/ 	.word	0x00000001


	//----- nvinfo : EIATTR_CBANK_PARAM_SIZE
	.align		4
.L_25:
        /*00a4*/ 	.byte	0x03, 0x19
        /*00a6*/ 	.short	0x001c


	//----- nvinfo : EIATTR_PARAM_CBANK
	.align		4
        /*00a8*/ 	.byte	0x04, 0x0a
        /*00aa*/ 	.short	(.L_27 - .L_26)
	.align		4
.L_26:
        /*00ac*/ 	.word	index@(.nv.constant0.triton_per_fused_dot_5)
        /*00b0*/ 	.short	0x0210
        /*00b2*/ 	.short	0x001c


	//----- nvinfo : EIATTR_SW_WAR
	.align		4
.L_27:
        /*00b4*/ 	.byte	0x04, 0x36
        /*00b6*/ 	.short	(.L_29 - .L_28)
.L_28:
        /*00b8*/ 	.word	0x00000008
.L_29:


//--------------------- .nv.callgraph             --------------------------
	.section	.nv.callgraph,"",@"SHT_CUDA_CALLGRAPH"
	.align	4
	.sectionentsize	8
	.align		4
        /*0000*/ 	.word	0x00000000
	.align		4
        /*0004*/ 	.word	0xffffffff
	.align		4
        /*0008*/ 	.word	0x00000000
	.align		4
        /*000c*/ 	.word	0xfffffffe
	.align		4
        /*0010*/ 	.word	0x00000000
	.align		4
        /*0014*/ 	.word	0xfffffffd
	.align		4
        /*0018*/ 	.word	0x00000000
	.align		4
        /*001c*/ 	.word	0xfffffffc


//--------------------- .text.triton_per_fused_dot_5 --------------------------
	.section	.text.triton_per_fused_dot_5,"ax",@progbits
	.sectionflags	@"SHF_BARRIERS=1"
	.align	128
        .global         triton_per_fused_dot_5
        .type           triton_per_fused_dot_5,@function
        .size           triton_per_fused_dot_5,(.L_x_1 - triton_per_fused_dot_5)
        .other          triton_per_fused_dot_5,@"STO_CUDA_ENTRY STV_DEFAULT"
triton_per_fused_dot_5:
.text.triton_per_fused_dot_5:
[----:B------:R-:W0:Y:S02]  /*0000*/  LDC R1, c[0x0][0x28] ;  /* 0x00000a00ff017b82 */ /* 0x000e240000000800 */
[----:B------:R-:W1:Y:S01]  /*0010*/  S2R R10, SR_TID.X ;  /* 0x00000000000a7919 */ /* 0x000e620000002100 */
[----:B------:R-:W2:Y:S01]  /*0020*/  LDC.64 R2, c[0x0][0x210] ;  /* 0x00008400ff027b82 */ /* 0x000ea20000000a00 */
[----:B------:R-:W-:-:S07]  /*0030*/  ULDC.64 UR6, c[0x0][0x208] ;  /* 0x0000820000067ab9 */ /* 0x000fce0000000a00 */
[----:B------:R-:W3:Y:S01]  /*0040*/  LDC.64 R4, c[0x0][0x218] ;  /* 0x00008600ff047b82 */ /* 0x000ee20000000a00 */
[----:B-1----:R-:W-:-:S04]  /*0050*/  SHF.L.U32 R6, R10, 0x1, RZ ;  /* 0x000000010a067819 */ /* 0x002fc800000006ff */
[----:B------:R-:W-:-:S05]  /*0060*/  LOP3.LUT R7, R6, 0x7e, RZ, 0xc0, !PT ;  /* 0x0000007e06077812 */ /* 0x000fca00078ec0ff */
[----:B--2---:R-:W-:-:S04]  /*0070*/  IMAD.WIDE.U32 R2, R7, 0x4, R2 ;  /* 0x0000000407027825 */ /* 0x004fc800078e0002 */
[----:B---3--:R-:W-:Y:S02]  /*0080*/  IMAD.WIDE.U32 R4, R7, 0x4, R4 ;  /* 0x0000000407047825 */ /* 0x008fe400078e0004 */
[----:B------:R-:W2:Y:S04]  /*0090*/  LDG.E.64 R2, desc[UR6][R2.64] ;  /* 0x0000000602027981 */ /* 0x000ea8000c1e1b00 */
[----:B------:R-:W2:Y:S01]  /*00a0*/  LDG.E.64 R4, desc[UR6][R4.64] ;  /* 0x0000000604047981 */ /* 0x000ea2000c1e1b00 */
[----:B------:R-:W1:Y:S01]  /*00b0*/  S2UR UR5, SR_CgaCtaId ;  /* 0x00000000000579c3 */ /* 0x000e620000008800 */
[C---:B------:R-:W-:Y:S01]  /*00c0*/  LOP3.LUT P0, RZ, R10.reuse, 0x1f, RZ, 0xc0, !PT ;  /* 0x0000001f0aff7812 */ /* 0x040fe2000780c0ff */
[----:B------:R-:W-:Y:S01]  /*00d0*/  UMOV UR4, 0x400 ;  /* 0x0000040000047882 */ /* 0x000fe20000000000 */
[----:B------:R-:W-:Y:S01]  /*00e0*/  ISETP.GE.AND P1, PT, R10, 0x2, PT ;  /* 0x000000020a00780c */ /* 0x000fe20003f26270 */
[----:B-1----:R-:W-:Y:S01]  /*00f0*/  UPRMT UR4, UR5, 0x654, UR4 ;  /* 0x0000065405047896 */ /* 0x002fe20008000004 */
[----:B--2---:R-:W-:Y:S01]  /*0100*/  FMUL R7, R3, R5 ;  /* 0x0000000503077220 */ /* 0x004fe20000400000 */
[----:B------:R-:W-:-:S03]  /*0110*/  SHF.R.U32.HI R3, RZ, 0x3, R10 ;  /* 0x00000003ff037819 */ /* 0x000fc6000001160a */
[----:B------:R-:W-:Y:S01]  /*0120*/  FFMA R7, R2, R4, R7 ;  /* 0x0000000402077223 */ /* 0x000fe20000000007 */
[----:B------:R-:W-:Y:S02]  /*0130*/  LOP3.LUT R3, R3, 0x4, RZ, 0xc0, !PT ;  /* 0x0000000403037812 */ /* 0x000fe400078ec0ff */
[----:B------:R-:W-:Y:S02]  /*0140*/  LEA R4, R10, UR4, 0x2 ;  /* 0x000000040a047c11 */ /* 0x000fe4000f8e10ff */
[----:B------:R-:W1:Y:S02]  /*0150*/  SHFL.BFLY PT, R6, R7, 0x10, 0x1f ;  /* 0x0e001f0007067f89 */ /* 0x000e6400000e0000 */
[----:B-1----:R-:W-:-:S05]  /*0160*/  FADD R6, R7, R6 ;  /* 0x0000000607067221 */ /* 0x002fca0000000000 */
[----:B------:R-:W1:Y:S02]  /*0170*/  SHFL.BFLY PT, R9, R6, 0x8, 0x1f ;  /* 0x0d001f0006097f89 */ /* 0x000e6400000e0000 */
[----:B-1----:R-:W-:Y:S01]  /*0180*/  FADD R9, R6, R9 ;  /* 0x0000000906097221 */ /* 0x002fe20000000000 */
[----:B------:R-:W-:-:S04]  /*0190*/  LOP3.LUT R6, R10, 0x1, RZ, 0xc0, !PT ;  /* 0x000000010a067812 */ /* 0x000fc800078ec0ff */
[----:B------:R-:W1:Y:S02]  /*01a0*/  SHFL.BFLY PT, R8, R9, 0x4, 0x1f ;  /* 0x0c801f0009087f89 */ /* 0x000e6400000e0000 */
[----:B-1----:R-:W-:-:S05]  /*01b0*/  FADD R8, R9, R8 ;  /* 0x0000000809087221 */ /* 0x002fca0000000000 */
[----:B------:R-:W1:Y:S02]  /*01c0*/  SHFL.BFLY PT, R11, R8, 0x2, 0x1f ;  /* 0x0c401f00080b7f89 */ /* 0x000e6400000e0000 */
[----:B-1----:R-:W-:-:S05]  /*01d0*/  FADD R11, R8, R11 ;  /* 0x0000000b080b7221 */ /* 0x002fca0000000000 */
[----:B------:R-:W1:Y:S02]  /*01e0*/  SHFL.BFLY PT, R2, R11, 0x1, 0x1f ;  /* 0x0c201f000b027f89 */ /* 0x000e6400000e0000 */
[----:B-1----:R-:W-:-:S05]  /*01f0*/  FADD R2, R11, R2 ;  /* 0x000000020b027221 */ /* 0x002fca0000000000 */
[----:B------:R-:W-:Y:S01]  /*0200*/  @!P0 STS [R3+UR4], R2 ;  /* 0x0000000203008988 */ /* 0x000fe20008000804 */
[----:B------:R-:W-:Y:S01]  /*0210*/  BAR.SYNC.DEFER_BLOCKING 0x0 ;  /* 0x0000000000007b1d */ /* 0x000fe20000010000 */
[----:B------:R-:W-:-:S04]  /*0220*/  ISETP.NE.U32.AND P0, PT, R6, 0x1, PT ;  /* 0x000000010600780c */ /* 0x000fc80003f05070 */
[C---:B------:R-:W-:Y:S01]  /*0230*/  ISETP.LT.AND P0, PT, R10.reuse, 0x2, P0 ;  /* 0x000000020a00780c */ /* 0x040fe20000701270 */
[----:B------:R-:W1:Y:S01]  /*0240*/  @!P1 LDS R0, [R4] ;  /* 0x0000000004009984 */ /* 0x000e620000000800 */
[----:B------:R-:W-:-:S03]  /*0250*/  LOP3.LUT P1, RZ, R10, 0x3f, RZ, 0xc0, !PT ;  /* 0x0000003f0aff7812 */ /* 0x000fc6000782c0ff */
[----:B-1----:R-:W1:Y:S02]  /*0260*/  SHFL.BFLY PT, R5, R0, 0x1, 0x1f ;  /* 0x0c201f0000057f89 */ /* 0x002e6400000e0000 */
[----:B-1----:R-:W-:-:S06]  /*0270*/  FADD R5, R0, R5 ;  /* 0x0000000500057221 */ /* 0x002fcc0000000000 */
[----:B------:R1:W-:Y:S01]  /*0280*/  @P0 STS [R4], R5 ;  /* 0x0000000504000388 */ /* 0x0003e20000000800 */
[----:B------:R-:W-:Y:S06]  /*0290*/  BAR.SYNC.DEFER_BLOCKING 0x0 ;  /* 0x0000000000007b1d */ /* 0x000fec0000010000 */
[----:B-1----:R-:W-:Y:S05]  /*02a0*/  @P1 EXIT ;  /* 0x000000000000194d */ /* 0x002fea0003800000 */
[----:B------:R-:W0:Y:S01]  /*02b0*/  LDS R5, [UR4] ;  /* 0x00000004ff057984 */ /* 0x000e220008000800 */
[----:B------:R-:W0:Y:S03]  /*02c0*/  LDC.64 R2, c[0x0][0x220] ;  /* 0x00008800ff027b82 */ /* 0x000e260000000a00 */
[----:B0-----:R-:W-:Y:S01]  /*02d0*/  STG.E desc[UR6][R2.64], R5 ;  /* 0x0000000502007986 */ /* 0x001fe2000c101906 */
[----:B------:R-:W-:Y:S05]  /*02e0*/  EXIT ;  /* 0x000000000000794d */ /* 0x000fea0003800000 */
.L_x_0:
[----:B------:R-:W-:-:S00]  /*02f0*/  BRA `(.L_x_0) ;  /* 0xfffffffc00fc7947 */ /* 0x000fc0000383ffff */
[----:B------:R-:W-:-:S00]  /*0300*/  NOP ;  /* 0x0000000000007918 */ /* 0x000fc00000000000 */
[----:B------:R-:W-:-:S00]  /*0310*/  NOP ;  /* 0x0000000000007918 */ /* 0x000fc00000000000 */
[----:B------:R-:W-:-:S00]  /*0320*/  NOP ;  /* 0x0000000000007918 */ /* 0x000fc00000000000 */
[----:B------:R-:W-:-:S00]  /*0330*/  NOP ;  /* 0x0000000000007918 */ /* 0x000fc00000000000 */
[----:B------:R-:W-:-:S00]  /*0340*/  NOP ;  /* 0x0000000000007918 */ /* 0x000fc00000000000 */
[----:B------:R-:W-:-:S00]  /*0350*/  NOP ;  /* 0x0000000000007918 */ /* 0x000fc00000000000 */
[----:B------:R-:W-:-:S00]  /*0360*/  NOP ;  /* 0x0000000000007918 */ /* 0x000fc00000000000 */
[----:B------:R-:W-:-:S00]  /*0370*/  NOP ;  /* 0x0000000000007918 */ /* 0x000fc00000000000 */
.L_x_1:


//--------------------- .nv.shared.triton_per_fused_dot_5 --------------------------
	.section	.nv.shared.triton_per_fused_dot_5,"aw",@nobits
	.sectionflags	@""
	.align	16
	.zero		1024


//--------------------- .nv.constant0.triton_per_fused_dot_5 --------------------------
	.section	.nv.constant0.triton_per_fused_dot_5,"a",@progbits
	.sectionflags	@""
	.align	4
.nv.constant0.triton_per_fused_dot_5:
	.zero		556
